//
// Generated by NVIDIA NVVM Compiler
//
// Compiler Build ID: CL-36424714
// Cuda compilation tools, release 13.0, V13.0.88
// Based on NVVM 20.0.0
//

.version 9.0
.target sm_100
.address_size 64

	// .globl	_Z12cudaConvolvePfS_S_ii

.visible .entry _Z12cudaConvolvePfS_S_ii(
	.param .u64 .ptr .align 1 _Z12cudaConvolvePfS_S_ii_param_0,
	.param .u64 .ptr .align 1 _Z12cudaConvolvePfS_S_ii_param_1,
	.param .u64 .ptr .align 1 _Z12cudaConvolvePfS_S_ii_param_2,
	.param .u32 _Z12cudaConvolvePfS_S_ii_param_3,
	.param .u32 _Z12cudaConvolvePfS_S_ii_param_4
)
{
	.reg .pred 	%p<12>;
	.reg .b32 	%r<47>;
	.reg .b32 	%f<119>;
	.reg .b64 	%rd<25>;

	ld.param.u64 	%rd6, [_Z12cudaConvolvePfS_S_ii_param_0];
	ld.param.u64 	%rd7, [_Z12cudaConvolvePfS_S_ii_param_1];
	ld.param.u64 	%rd5, [_Z12cudaConvolvePfS_S_ii_param_2];
	ld.param.u32 	%r24, [_Z12cudaConvolvePfS_S_ii_param_3];
	ld.param.u32 	%r25, [_Z12cudaConvolvePfS_S_ii_param_4];
	cvta.to.global.u64 	%rd1, %rd7;
	cvta.to.global.u64 	%rd2, %rd6;
	mov.u32 	%r1, %tid.x;
	mov.u32 	%r2, %tid.y;
	setp.lt.s32 	%p1, %r25, 1;
	mov.f32 	%f117, 0f00000000;
	@%p1 bra 	$L__BB0_16;
	mov.u32 	%r27, %ctaid.x;
	mul.lo.s32 	%r3, %r25, %r27;
	and.b32  	%r4, %r25, 15;
	and.b32  	%r5, %r25, 7;
	and.b32  	%r6, %r25, 2147483632;
	and.b32  	%r7, %r25, 3;
	neg.s32 	%r8, %r6;
	mov.f32 	%f117, 0f00000000;
	mov.b32 	%r40, 0;
$L__BB0_2:
	setp.lt.u32 	%p2, %r25, 16;
	add.s32 	%r29, %r40, %r3;
	mul.lo.s32 	%r10, %r29, %r25;
	add.s32 	%r30, %r40, %r1;
	mad.lo.s32 	%r11, %r30, %r24, %r2;
	mov.b32 	%r45, 0;
	@%p2 bra 	$L__BB0_5;
	mov.u32 	%r41, %r10;
	mov.u32 	%r42, %r11;
	mov.u32 	%r43, %r8;
$L__BB0_4:
	.pragma "nounroll";
	mul.wide.s32 	%rd8, %r42, 4;
	add.s64 	%rd9, %rd1, %rd8;
	mul.wide.s32 	%rd10, %r41, 4;
	add.s64 	%rd11, %rd2, %rd10;
	ld.global.f32 	%f20, [%rd11];
	ld.global.f32 	%f21, [%rd9];
	fma.rn.f32 	%f22, %f20, %f21, %f117;
	ld.global.f32 	%f23, [%rd11+4];
	ld.global.f32 	%f24, [%rd9+4];
	fma.rn.f32 	%f25, %f23, %f24, %f22;
	ld.global.f32 	%f26, [%rd11+8];
	ld.global.f32 	%f27, [%rd9+8];
	fma.rn.f32 	%f28, %f26, %f27, %f25;
	ld.global.f32 	%f29, [%rd11+12];
	ld.global.f32 	%f30, [%rd9+12];
	fma.rn.f32 	%f31, %f29, %f30, %f28;
	ld.global.f32 	%f32, [%rd11+16];
	ld.global.f32 	%f33, [%rd9+16];
	fma.rn.f32 	%f34, %f32, %f33, %f31;
	ld.global.f32 	%f35, [%rd11+20];
	ld.global.f32 	%f36, [%rd9+20];
	fma.rn.f32 	%f37, %f35, %f36, %f34;
	ld.global.f32 	%f38, [%rd11+24];
	ld.global.f32 	%f39, [%rd9+24];
	fma.rn.f32 	%f40, %f38, %f39, %f37;
	ld.global.f32 	%f41, [%rd11+28];
	ld.global.f32 	%f42, [%rd9+28];
	fma.rn.f32 	%f43, %f41, %f42, %f40;
	ld.global.f32 	%f44, [%rd11+32];
	ld.global.f32 	%f45, [%rd9+32];
	fma.rn.f32 	%f46, %f44, %f45, %f43;
	ld.global.f32 	%f47, [%rd11+36];
	ld.global.f32 	%f48, [%rd9+36];
	fma.rn.f32 	%f49, %f47, %f48, %f46;
	ld.global.f32 	%f50, [%rd11+40];
	ld.global.f32 	%f51, [%rd9+40];
	fma.rn.f32 	%f52, %f50, %f51, %f49;
	ld.global.f32 	%f53, [%rd11+44];
	ld.global.f32 	%f54, [%rd9+44];
	fma.rn.f32 	%f55, %f53, %f54, %f52;
	ld.global.f32 	%f56, [%rd11+48];
	ld.global.f32 	%f57, [%rd9+48];
	fma.rn.f32 	%f58, %f56, %f57, %f55;
	ld.global.f32 	%f59, [%rd11+52];
	ld.global.f32 	%f60, [%rd9+52];
	fma.rn.f32 	%f61, %f59, %f60, %f58;
	ld.global.f32 	%f62, [%rd11+56];
	ld.global.f32 	%f63, [%rd9+56];
	fma.rn.f32 	%f64, %f62, %f63, %f61;
	ld.global.f32 	%f65, [%rd11+60];
	ld.global.f32 	%f66, [%rd9+60];
	fma.rn.f32 	%f117, %f65, %f66, %f64;
	add.s32 	%r43, %r43, 16;
	add.s32 	%r42, %r42, 16;
	add.s32 	%r41, %r41, 16;
	setp.ne.s32 	%p3, %r43, 0;
	mov.u32 	%r45, %r6;
	@%p3 bra 	$L__BB0_4;
$L__BB0_5:
	setp.eq.s32 	%p4, %r4, 0;
	@%p4 bra 	$L__BB0_15;
	add.s32 	%r31, %r4, -1;
	setp.lt.u32 	%p5, %r31, 7;
	@%p5 bra 	$L__BB0_8;
	add.s32 	%r32, %r45, %r10;
	mul.wide.s32 	%rd12, %r32, 4;
	add.s64 	%rd13, %rd2, %rd12;
	ld.global.f32 	%f68, [%rd13];
	add.s32 	%r33, %r11, %r45;
	mul.wide.s32 	%rd14, %r33, 4;
	add.s64 	%rd15, %rd1, %rd14;
	ld.global.f32 	%f69, [%rd15];
	fma.rn.f32 	%f70, %f68, %f69, %f117;
	ld.global.f32 	%f71, [%rd13+4];
	ld.global.f32 	%f72, [%rd15+4];
	fma.rn.f32 	%f73, %f71, %f72, %f70;
	ld.global.f32 	%f74, [%rd13+8];
	ld.global.f32 	%f75, [%rd15+8];
	fma.rn.f32 	%f76, %f74, %f75, %f73;
	ld.global.f32 	%f77, [%rd13+12];
	ld.global.f32 	%f78, [%rd15+12];
	fma.rn.f32 	%f79, %f77, %f78, %f76;
	ld.global.f32 	%f80, [%rd13+16];
	ld.global.f32 	%f81, [%rd15+16];
	fma.rn.f32 	%f82, %f80, %f81, %f79;
	ld.global.f32 	%f83, [%rd13+20];
	ld.global.f32 	%f84, [%rd15+20];
	fma.rn.f32 	%f85, %f83, %f84, %f82;
	ld.global.f32 	%f86, [%rd13+24];
	ld.global.f32 	%f87, [%rd15+24];
	fma.rn.f32 	%f88, %f86, %f87, %f85;
	ld.global.f32 	%f89, [%rd13+28];
	ld.global.f32 	%f90, [%rd15+28];
	fma.rn.f32 	%f117, %f89, %f90, %f88;
	add.s32 	%r45, %r45, 8;
$L__BB0_8:
	setp.eq.s32 	%p6, %r5, 0;
	@%p6 bra 	$L__BB0_15;
	add.s32 	%r34, %r5, -1;
	setp.lt.u32 	%p7, %r34, 3;
	@%p7 bra 	$L__BB0_11;
	add.s32 	%r35, %r45, %r10;
	mul.wide.s32 	%rd16, %r35, 4;
	add.s64 	%rd17, %rd2, %rd16;
	ld.global.f32 	%f92, [%rd17];
	add.s32 	%r36, %r11, %r45;
	mul.wide.s32 	%rd18, %r36, 4;
	add.s64 	%rd19, %rd1, %rd18;
	ld.global.f32 	%f93, [%rd19];
	fma.rn.f32 	%f94, %f92, %f93, %f117;
	ld.global.f32 	%f95, [%rd17+4];
	ld.global.f32 	%f96, [%rd19+4];
	fma.rn.f32 	%f97, %f95, %f96, %f94;
	ld.global.f32 	%f98, [%rd17+8];
	ld.global.f32 	%f99, [%rd19+8];
	fma.rn.f32 	%f100, %f98, %f99, %f97;
	ld.global.f32 	%f101, [%rd17+12];
	ld.global.f32 	%f102, [%rd19+12];
	fma.rn.f32 	%f117, %f101, %f102, %f100;
	add.s32 	%r45, %r45, 4;
$L__BB0_11:
	setp.eq.s32 	%p8, %r7, 0;
	@%p8 bra 	$L__BB0_15;
	setp.eq.s32 	%p9, %r7, 1;
	add.s32 	%r37, %r45, %r10;
	mul.wide.s32 	%rd20, %r37, 4;
	add.s64 	%rd3, %rd2, %rd20;
	ld.global.f32 	%f103, [%rd3];
	add.s32 	%r38, %r11, %r45;
	mul.wide.s32 	%rd21, %r38, 4;
	add.s64 	%rd4, %rd1, %rd21;
	ld.global.f32 	%f104, [%rd4];
	fma.rn.f32 	%f117, %f103, %f104, %f117;
	@%p9 bra 	$L__BB0_15;
	setp.eq.s32 	%p10, %r7, 2;
	ld.global.f32 	%f105, [%rd3+4];
	ld.global.f32 	%f106, [%rd4+4];
	fma.rn.f32 	%f117, %f105, %f106, %f117;
	@%p10 bra 	$L__BB0_15;
	ld.global.f32 	%f107, [%rd3+8];
	ld.global.f32 	%f108, [%rd4+8];
	fma.rn.f32 	%f117, %f107, %f108, %f117;
$L__BB0_15:
	add.s32 	%r40, %r40, 1;
	setp.ne.s32 	%p11, %r40, %r25;
	@%p11 bra 	$L__BB0_2;
$L__BB0_16:
	cvta.to.global.u64 	%rd22, %rd5;
	mad.lo.s32 	%r39, %r1, 28, %r2;
	mul.wide.u32 	%rd23, %r39, 4;
	add.s64 	%rd24, %rd22, %rd23;
	st.global.f32 	[%rd24], %f117;
	ret;

}


// ===== COMPILED SASS (sm_100) =====

	.target	sm_100

	.elftype	@"ET_EXEC"


//--------------------- .note.nv.tkinfo           --------------------------
	.section	.note.nv.tkinfo,"",@"SHT_NOTE"
	.sectionflags	@"SHF_NOTE_NV_TKINFO"
	.tkinfo
        /*0018*/ 	.word	0x00000002
        /*0030*/ 	.string	""
        /*0030*/ 	.string	"ptxas"
        /*0030*/ 	.string	"Cuda compilation tools, release 13.0, V13.0.88"
        /*0030*/ 	.string	"Build cuda_13.0.r13.0/compiler.36424714_0"
        /*0030*/ 	.string	"-arch sm_100 -m 64 "



//--------------------- .note.nv.cuinfo           --------------------------
	.section	.note.nv.cuinfo,"",@"SHT_NOTE"
	.sectionflags	@"SHF_NOTE_NV_CUINFO"
        /*0018*/ 	.short	0x0002
        /*001a*/ 	.short	0x0064
        /*001c*/ 	.short	0x0082
	.zero		2


//--------------------- .nv.info                  --------------------------
	.section	.nv.info,"",@"SHT_CUDA_INFO"
	.align	4


	//----- nvinfo : EIATTR_REGCOUNT
	.align		4
        /*0000*/ 	.byte	0x04, 0x2f
        /*0002*/ 	.short	(.L_1 - .L_0)
	.align		4
.L_0:
        /*0004*/ 	.word	index@(_Z12cudaConvolvePfS_S_ii)
        /*0008*/ 	.word	0x00000020


	//----- nvinfo : EIATTR_FRAME_SIZE
	.align		4
.L_1:
        /*000c*/ 	.byte	0x04, 0x11
        /*000e*/ 	.short	(.L_3 - .L_2)
	.align		4
.L_2:
        /*0010*/ 	.word	index@(_Z12cudaConvolvePfS_S_ii)
        /*0014*/ 	.word	0x00000000


	//----- nvinfo : EIATTR_MIN_STACK_SIZE
	.align		4
.L_3:
        /*0018*/ 	.byte	0x04, 0x12
        /*001a*/ 	.short	(.L_5 - .L_4)
	.align		4
.L_4:
        /*001c*/ 	.word	index@(_Z12cudaConvolvePfS_S_ii)
        /*0020*/ 	.word	0x00000000
.L_5:


//--------------------- .nv.compat                --------------------------
	.section	.nv.compat,"",@"SHT_CUDA_COMPAT_INFO"
	.align	4
        /*0000*/ 	.byte	0x02, 0x09, 0x00, 0x00, 0x02, 0x02, 0x01, 0x00, 0x02, 0x05, 0x05, 0x00, 0x03, 0x07, 0x01, 0x01
        /*0010*/ 	.byte	0x02, 0x03, 0x00, 0x00, 0x02, 0x06, 0x01, 0x00, 0x04, 0x0b, 0x08, 0x00, 0x09, 0x00, 0x00, 0x00
        /*0020*/ 	.byte	0x00, 0x00, 0x00, 0x00


//--------------------- .nv.info._Z12cudaConvolvePfS_S_ii --------------------------
	.section	.nv.info._Z12cudaConvolvePfS_S_ii,"",@"SHT_CUDA_INFO"
	.sectionflags	@""
	.align	4


	//----- nvinfo : EIATTR_CUDA_API_VERSION
	.align		4
        /*0000*/ 	.byte	0x04, 0x37
        /*0002*/ 	.short	(.L_7 - .L_6)
.L_6:
        /*0004*/ 	.word	0x00000082


	//----- nvinfo : EIATTR_KPARAM_INFO
	.align		4
.L_7:
        /*0008*/ 	.byte	0x04, 0x17
        /*000a*/ 	.short	(.L_9 - .L_8)
.L_8:
        /*000c*/ 	.word	0x00000000
        /*0010*/ 	.short	0x0004
        /*0012*/ 	.short	0x001c
        /*0014*/ 	.byte	0x00, 0xf0, 0x11, 0x00


	//----- nvinfo : EIATTR_KPARAM_INFO
	.align		4
.L_9:
        /*0018*/ 	.byte	0x04, 0x17
        /*001a*/ 	.short	(.L_11 - .L_10)
.L_10:
        /*001c*/ 	.word	0x00000000
        /*0020*/ 	.short	0x0003
        /*0022*/ 	.short	0x0018
        /*0024*/ 	.byte	0x00, 0xf0, 0x11, 0x00


	//----- nvinfo : EIATTR_KPARAM_INFO
	.align		4
.L_11:
        /*0028*/ 	.byte	0x04, 0x17
        /*002a*/ 	.short	(.L_13 - .L_12)
.L_12:
        /*002c*/ 	.word	0x00000000
        /*0030*/ 	.short	0x0002
        /*0032*/ 	.short	0x0010
        /*0034*/ 	.byte	0x00, 0xf5, 0x21, 0x00


	//----- nvinfo : EIATTR_KPARAM_INFO
	.align		4
.L_13:
        /*0038*/ 	.byte	0x04, 0x17
        /*003a*/ 	.short	(.L_15 - .L_14)
.L_14:
        /*003c*/ 	.word	0x00000000
        /*0040*/ 	.short	0x0001
        /*0042*/ 	.short	0x0008
        /*0044*/ 	.byte	0x00, 0xf5, 0x21, 0x00


	//----- nvinfo : EIATTR_KPARAM_INFO
	.align		4
.L_15:
        /*0048*/ 	.byte	0x04, 0x17
        /*004a*/ 	.short	(.L_17 - .L_16)
.L_16:
        /*004c*/ 	.word	0x00000000
        /*0050*/ 	.short	0x0000
        /*0052*/ 	.short	0x0000
        /*0054*/ 	.byte	0x00, 0xf5, 0x21, 0x00


	//----- nvinfo : EIATTR_SPARSE_MMA_MASK
	.align		4
.L_17:
        /*0058*/ 	.byte	0x03, 0x50
        /*005a*/ 	.short	0x0000


	//----- nvinfo : EIATTR_MAXREG_COUNT
	.align		4
        /*005c*/ 	.byte	0x03, 0x1b
        /*005e*/ 	.short	0x00ff


	//----- nvinfo : EIATTR_MERCURY_ISA_VERSION
	.align		4
        /*0060*/ 	.byte	0x03, 0x5f
        /*0062*/ 	.short	0x0101


	//----- nvinfo : EIATTR_VRC_CTA_INIT_COUNT
	.align		4
        /*0064*/ 	.byte	0x02, 0x4a
	.zero		1
	.zero		1


	//----- nvinfo : EIATTR_EXIT_INSTR_OFFSETS
	.align		4
        /*0068*/ 	.byte	0x04, 0x1c
        /*006a*/ 	.short	(.L_19 - .L_18)


	//   ....[0]....
.L_18:
        /*006c*/ 	.word	0x00000ac0


	//----- nvinfo : EIATTR_CBANK_PARAM_SIZE
	.align		4
.L_19:
        /*0070*/ 	.byte	0x03, 0x19
        /*0072*/ 	.short	0x0020


	//----- nvinfo : EIATTR_PARAM_CBANK
	.align		4
        /*0074*/ 	.byte	0x04, 0x0a
        /*0076*/ 	.short	(.L_21 - .L_20)
	.align		4
.L_20:
        /*0078*/ 	.word	index@(.nv.constant0._Z12cudaConvolvePfS_S_ii)
        /*007c*/ 	.short	0x0380
        /*007e*/ 	.short	0x0020


	//----- nvinfo : EIATTR_SW_WAR
	.align		4
.L_21:
        /*0080*/ 	.byte	0x04, 0x36
        /*0082*/ 	.short	(.L_23 - .L_22)
.L_22:
        /*0084*/ 	.word	0x00000008
.L_23:


//--------------------- .nv.callgraph             --------------------------
	.section	.nv.callgraph,"",@"SHT_CUDA_CALLGRAPH"
	.align	4
	.sectionentsize	8
	.align		4
        /*0000*/ 	.word	0x00000000
	.align		4
        /*0004*/ 	.word	0xffffffff
	.align		4
        /*0008*/ 	.word	0x00000000
	.align		4
        /*000c*/ 	.word	0xfffffffe
	.align		4
        /*0010*/ 	.word	0x00000000
	.align		4
        /*0014*/ 	.word	0xfffffffd
	.align		4
        /*0018*/ 	.word	0x00000000
	.align		4
        /*001c*/ 	.word	0xfffffffc


//--------------------- .text._Z12cudaConvolvePfS_S_ii --------------------------
	.section	.text._Z12cudaConvolvePfS_S_ii,"ax",@progbits
	.align	128
        .global         _Z12cudaConvolvePfS_S_ii
        .type           _Z12cudaConvolvePfS_S_ii,@function
        .size           _Z12cudaConvolvePfS_S_ii,(.L_x_8 - _Z12cudaConvolvePfS_S_ii)
        .other          _Z12cudaConvolvePfS_S_ii,@"STO_CUDA_ENTRY STV_DEFAULT"
_Z12cudaConvolvePfS_S_ii:
.text._Z12cudaConvolvePfS_S_ii:
[----:B------:R-:W-:Y:S08]  /*0000*/  LDC R1, c[0x0][0x37c] ;  /* 0x0000df00ff017b82 */ /* 0x000ff00000000800 */
[----:B------:R-:W0:Y:S01]  /*0010*/  LDC R8, c[0x0][0x39c] ;  /* 0x0000e700ff087b82 */ /* 0x000e220000000800 */
[----:B------:R-:W1:Y:S01]  /*0020*/  S2R R0, SR_TID.X ;  /* 0x0000000000007919 */ /* 0x000e620000002100 */
[----:B------:R-:W2:Y:S01]  /*0030*/  LDCU.64 UR6, c[0x0][0x358] ;  /* 0x00006b00ff0677ac */ /* 0x000ea20008000a00 */
[----:B------:R-:W-:Y:S01]  /*0040*/  HFMA2 R14, -RZ, RZ, 0, 0 ;  /* 0x00000000ff0e7431 */ /* 0x000fe200000001ff */
[----:B------:R-:W3:Y:S01]  /*0050*/  S2R R7, SR_TID.Y ;  /* 0x0000000000077919 */ /* 0x000ee20000002200 */
[----:B0-----:R-:W-:-:S13]  /*0060*/  ISETP.GE.AND P0, PT, R8, 0x1, PT ;  /* 0x000000010800780c */ /* 0x001fda0003f06270 */
[----:B-123--:R-:W-:Y:S05]  /*0070*/  @!P0 BRA `(.L_x_0) ;  /* 0x0000000800808947 */ /* 0x00efea0003800000 */
[----:B------:R-:W0:Y:S01]  /*0080*/  S2UR UR8, SR_CTAID.X ;  /* 0x00000000000879c3 */ /* 0x000e220000002500 */
[C---:B------:R-:W-:Y:S01]  /*0090*/  LOP3.LUT R6, R8.reuse, 0x7ffffff0, RZ, 0xc0, !PT ;  /* 0x7ffffff008067812 */ /* 0x040fe200078ec0ff */
[----:B------:R-:W-:Y:S01]  /*00a0*/  UMOV UR4, URZ ;  /* 0x000000ff00047c82 */ /* 0x000fe20008000000 */
[C---:B------:R-:W-:Y:S02]  /*00b0*/  LOP3.LUT R20, R8.reuse, 0xf, RZ, 0xc0, !PT ;  /* 0x0000000f08147812 */ /* 0x040fe400078ec0ff */
[C---:B------:R-:W-:Y:S02]  /*00c0*/  LOP3.LUT R21, R8.reuse, 0x7, RZ, 0xc0, !PT ;  /* 0x0000000708157812 */ /* 0x040fe400078ec0ff */
[----:B------:R-:W-:Y:S02]  /*00d0*/  LOP3.LUT R8, R8, 0x3, RZ, 0xc0, !PT ;  /* 0x0000000308087812 */ /* 0x000fe400078ec0ff */
[----:B------:R-:W-:Y:S02]  /*00e0*/  MOV R14, RZ ;  /* 0x000000ff000e7202 */ /* 0x000fe40000000f00 */
[----:B------:R-:W-:-:S07]  /*00f0*/  IADD3 R9, PT, PT, -R6, RZ, RZ ;  /* 0x000000ff06097210 */ /* 0x000fce0007ffe1ff */
.L_x_6:
[----:B------:R-:W1:Y:S01]  /*0100*/  LDCU.64 UR10, c[0x0][0x398] ;  /* 0x00007300ff0a77ac */ /* 0x000e620008000a00 */
[----:B------:R-:W-:Y:S02]  /*0110*/  IADD3 R10, PT, PT, R0, UR4, RZ ;  /* 0x00000004000a7c10 */ /* 0x000fe4000fffe0ff */
[----:B------:R-:W-:Y:S01]  /*0120*/  MOV R11, RZ ;  /* 0x000000ff000b7202 */ /* 0x000fe20000000f00 */
[----:B-1----:R-:W-:Y:S02]  /*0130*/  UISETP.GE.U32.AND UP0, UPT, UR11, 0x10, UPT ;  /* 0x000000100b00788c */ /* 0x002fe4000bf06070 */
[----:B------:R-:W-:Y:S01]  /*0140*/  IMAD R10, R10, UR10, R7 ;  /* 0x0000000a0a0a7c24 */ /* 0x000fe2000f8e0207 */
[----:B0-----:R-:W-:Y:S02]  /*0150*/  UIMAD UR5, UR8, UR11, UR4 ;  /* 0x0000000b080572a4 */ /* 0x001fe4000f8e0204 */
[----:B------:R-:W-:Y:S02]  /*0160*/  UIADD3 UR4, UPT, UPT, UR4, 0x1, URZ ;  /* 0x0000000104047890 */ /* 0x000fe4000fffe0ff */
[----:B------:R-:W-:-:S02]  /*0170*/  UIMAD UR5, UR5, UR11, URZ ;  /* 0x0000000b050572a4 */ /* 0x000fc4000f8e02ff */
[----:B------:R-:W-:Y:S01]  /*0180*/  UISETP.NE.AND UP1, UPT, UR4, UR11, UPT ;  /* 0x0000000b0400728c */ /* 0x000fe2000bf25270 */
[----:B------:R-:W-:Y:S10]  /*0190*/  BRA.U !UP0, `(.L_x_1) ;  /* 0x0000000108f47547 */ /* 0x000ff4000b800000 */
[----:B------:R-:W-:Y:S02]  /*01a0*/  MOV R11, UR5 ;  /* 0x00000005000b7c02 */ /* 0x000fe40008000f00 */
[----:B------:R-:W-:Y:S02]  /*01b0*/  MOV R13, R10 ;  /* 0x0000000a000d7202 */ /* 0x000fe40000000f00 */
[----:B------:R-:W-:-:S07]  /*01c0*/  MOV R12, R9 ;  /* 0x00000009000c7202 */ /* 0x000fce0000000f00 */
.L_x_2:
[----:B------:R-:W0:Y:S08]  /*01d0*/  LDC.64 R4, c[0x0][0x388] ;  /* 0x0000e200ff047b82 */ /* 0x000e300000000a00 */
[----:B------:R-:W1:Y:S01]  /*01e0*/  LDC.64 R2, c[0x0][0x380] ;  /* 0x0000e000ff027b82 */ /* 0x000e620000000a00 */
[----:B0-----:R-:W-:-:S05]  /*01f0*/  IMAD.WIDE R4, R13, 0x4, R4 ;  /* 0x000000040d047825 */ /* 0x001fca00078e0204 */
[----:B------:R-:W2:Y:S01]  /*0200*/  LDG.E R24, desc[UR6][R4.64] ;  /* 0x0000000604187981 */ /* 0x000ea2000c1e1900 */
[----:B-1----:R-:W-:-:S03]  /*0210*/  IMAD.WIDE R2, R11, 0x4, R2 ;  /* 0x000000040b027825 */ /* 0x002fc600078e0202 */
[----:B------:R-:W3:Y:S04]  /*0220*/  LDG.E R25, desc[UR6][R4.64+0x4] ;  /* 0x0000040604197981 */ /* 0x000ee8000c1e1900 */
[----:B------:R-:W2:Y:S04]  /*0230*/  LDG.E R15, desc[UR6][R2.64] ;  /* 0x00000006020f7981 */ /* 0x000ea8000c1e1900 */
[----:B------:R-:W3:Y:S04]  /*0240*/  LDG.E R26, desc[UR6][R2.64+0x4] ;  /* 0x00000406021a7981 */ /* 0x000ee8000c1e1900 */
[----:B------:R-:W4:Y:S04]  /*0250*/  LDG.E R22, desc[UR6][R4.64+0x8] ;  /* 0x0000080604167981 */ /* 0x000f28000c1e1900 */
[----:B------:R-:W4:Y:S04]  /*0260*/  LDG.E R23, desc[UR6][R2.64+0x8] ;  /* 0x0000080602177981 */ /* 0x000f28000c1e1900 */
[----:B------:R-:W5:Y:S04]  /*0270*/  LDG.E R18, desc[UR6][R4.64+0xc] ;  /* 0x00000c0604127981 */ /* 0x000f68000c1e1900 */
[----:B------:R-:W5:Y:S04]  /*0280*/  LDG.E R19, desc[UR6][R2.64+0xc] ;  /* 0x00000c0602137981 */ /* 0x000f68000c1e1900 */
[----:B------:R-:W5:Y:S04]  /*0290*/  LDG.E R16, desc[UR6][R4.64+0x10] ;  /* 0x0000100604107981 */ /* 0x000f68000c1e1900 */
[----:B------:R-:W5:Y:S01]  /*02a0*/  LDG.E R17, desc[UR6][R2.64+0x10] ;  /* 0x0000100602117981 */ /* 0x000f62000c1e1900 */
[----:B--2---:R-:W-:-:S03]  /*02b0*/  FFMA R15, R15, R24, R14 ;  /* 0x000000180f0f7223 */ /* 0x004fc6000000000e */
[----:B------:R-:W2:Y:S01]  /*02c0*/  LDG.E R14, desc[UR6][R2.64+0x14] ;  /* 0x00001406020e7981 */ /* 0x000ea2000c1e1900 */
[----:B---3--:R-:W-:-:S03]  /*02d0*/  FFMA R26, R26, R25, R15 ;  /* 0x000000191a1a7223 */ /* 0x008fc6000000000f */
[----:B------:R-:W2:Y:S04]  /*02e0*/  LDG.E R15, desc[UR6][R4.64+0x14] ;  /* 0x00001406040f7981 */ /* 0x000ea8000c1e1900 */
[----:B------:R-:W3:Y:S01]  /*02f0*/  LDG.E R24, desc[UR6][R4.64+0x20] ;  /* 0x0000200604187981 */ /* 0x000ee2000c1e1900 */
[----:B----4-:R-:W-:-:S03]  /*0300*/  FFMA R26, R23, R22, R26 ;  /* 0x00000016171a7223 */ /* 0x010fc6000000001a */
[----:B------:R-:W4:Y:S04]  /*0310*/  LDG.E R22, desc[UR6][R4.64+0x18] ;  /* 0x0000180604167981 */ /* 0x000f28000c1e1900 */
[----:B------:R-:W4:Y:S01]  /*0320*/  LDG.E R23, desc[UR6][R2.64+0x18] ;  /* 0x0000180602177981 */ /* 0x000f22000c1e1900 */
[----:B-----5:R-:W-:-:S03]  /*0330*/  FFMA R26, R19, R18, R26 ;  /* 0x00000012131a7223 */ /* 0x020fc6000000001a */
[----:B------:R-:W5:Y:S04]  /*0340*/  LDG.E R18, desc[UR6][R4.64+0x1c] ;  /* 0x00001c0604127981 */ /* 0x000f68000c1e1900 */
[----:B------:R-:W5:Y:S04]  /*0350*/  LDG.E R19, desc[UR6][R2.64+0x1c] ;  /* 0x00001c0602137981 */ /* 0x000f68000c1e1900 */
[----:B------:R-:W3:Y:S01]  /*0360*/  LDG.E R25, desc[UR6][R2.64+0x20] ;  /* 0x0000200602197981 */ /* 0x000ee2000c1e1900 */
[----:B------:R-:W-:-:S03]  /*0370*/  FFMA R27, R17, R16, R26 ;  /* 0x00000010111b7223 */ /* 0x000fc6000000001a */
[----:B------:R-:W3:Y:S04]  /*0380*/  LDG.E R17, desc[UR6][R4.64+0x24] ;  /* 0x0000240604117981 */ /* 0x000ee8000c1e1900 */
[----:B------:R-:W3:Y:S04]  /*0390*/  LDG.E R16, desc[UR6][R2.64+0x24] ;  /* 0x0000240602107981 */ /* 0x000ee8000c1e1900 */
[----:B------:R-:W3:Y:S01]  /*03a0*/  LDG.E R26, desc[UR6][R4.64+0x3c] ;  /* 0x00003c06041a7981 */ /* 0x000ee2000c1e1900 */
[----:B--2---:R-:W-:-:S03]  /*03b0*/  FFMA R14, R14, R15, R27 ;  /* 0x0000000f0e0e7223 */ /* 0x004fc6000000001b */
[----:B------:R-:W2:Y:S04]  /*03c0*/  LDG.E R15, desc[UR6][R2.64+0x28] ;  /* 0x00002806020f7981 */ /* 0x000ea8000c1e1900 */
[----:B------:R-:W2:Y:S01]  /*03d0*/  LDG.E R27, desc[UR6][R2.64+0x3c] ;  /* 0x00003c06021b7981 */ /* 0x000ea2000c1e1900 */
[----:B----4-:R-:W-:-:S03]  /*03e0*/  FFMA R22, R23, R22, R14 ;  /* 0x0000001617167223 */ /* 0x010fc6000000000e */
[----:B------:R-:W2:Y:S04]  /*03f0*/  LDG.E R14, desc[UR6][R4.64+0x28] ;  /* 0x00002806040e7981 */ /* 0x000ea8000c1e1900 */
[----:B------:R-:W4:Y:S01]  /*0400*/  LDG.E R23, desc[UR6][R4.64+0x30] ;  /* 0x0000300604177981 */ /* 0x000f22000c1e1900 */
[----:B-----5:R-:W-:-:S03]  /*0410*/  FFMA R22, R19, R18, R22 ;  /* 0x0000001213167223 */ /* 0x020fc60000000016 */
[----:B------:R-:W5:Y:S01]  /*0420*/  LDG.E R19, desc[UR6][R4.64+0x2c] ;  /* 0x00002c0604137981 */ /* 0x000f62000c1e1900 */
[----:B---3--:R-:W-:-:S03]  /*0430*/  FFMA R25, R25, R24, R22 ;  /* 0x0000001819197223 */ /* 0x008fc60000000016 */
[----:B------:R-:W5:Y:S04]  /*0440*/  LDG.E R18, desc[UR6][R2.64+0x2c] ;  /* 0x00002c0602127981 */ /* 0x000f68000c1e1900 */
[----:B------:R-:W4:Y:S01]  /*0450*/  LDG.E R22, desc[UR6][R2.64+0x30] ;  /* 0x0000300602167981 */ /* 0x000f22000c1e1900 */
[----:B------:R-:W-:-:S03]  /*0460*/  FFMA R28, R16, R17, R25 ;  /* 0x00000011101c7223 */ /* 0x000fc60000000019 */
[----:B------:R-:W3:Y:S04]  /*0470*/  LDG.E R25, desc[UR6][R4.64+0x34] ;  /* 0x0000340604197981 */ /* 0x000ee8000c1e1900 */
[----:B------:R-:W3:Y:S04]  /*0480*/  LDG.E R24, desc[UR6][R2.64+0x34] ;  /* 0x0000340602187981 */ /* 0x000ee8000c1e1900 */
[----:B------:R-:W3:Y:S04]  /*0490*/  LDG.E R17, desc[UR6][R4.64+0x38] ;  /* 0x0000380604117981 */ /* 0x000ee8000c1e1900 */
[----:B------:R-:W3:Y:S01]  /*04a0*/  LDG.E R16, desc[UR6][R2.64+0x38] ;  /* 0x0000380602107981 */ /* 0x000ee2000c1e1900 */
[----:B------:R-:W-:-:S04]  /*04b0*/  IADD3 R12, PT, PT, R12, 0x10, RZ ;  /* 0x000000100c0c7810 */ /* 0x000fc80007ffe0ff */
[----:B------:R-:W-:Y:S02]  /*04c0*/  ISETP.NE.AND P0, PT, R12, RZ, PT ;  /* 0x000000ff0c00720c */ /* 0x000fe40003f05270 */
[----:B------:R-:W-:Y:S02]  /*04d0*/  IADD3 R13, PT, PT, R13, 0x10, RZ ;  /* 0x000000100d0d7810 */ /* 0x000fe40007ffe0ff */
[----:B------:R-:W-:Y:S01]  /*04e0*/  IADD3 R11, PT, PT, R11, 0x10, RZ ;  /* 0x000000100b0b7810 */ /* 0x000fe20007ffe0ff */
[----:B--2---:R-:W-:-:S04]  /*04f0*/  FFMA R15, R15, R14, R28 ;  /* 0x0000000e0f0f7223 */ /* 0x004fc8000000001c */
[----:B-----5:R-:W-:-:S04]  /*0500*/  FFMA R15, R18, R19, R15 ;  /* 0x00000013120f7223 */ /* 0x020fc8000000000f */
[----:B----4-:R-:W-:-:S04]  /*0510*/  FFMA R15, R22, R23, R15 ;  /* 0x00000017160f7223 */ /* 0x010fc8000000000f */
[----:B---3--:R-:W-:-:S04]  /*0520*/  FFMA R15, R24, R25, R15 ;  /* 0x00000019180f7223 */ /* 0x008fc8000000000f */
[----:B------:R-:W-:-:S04]  /*0530*/  FFMA R15, R16, R17, R15 ;  /* 0x00000011100f7223 */ /* 0x000fc8000000000f */
[----:B------:R-:W-:Y:S01]  /*0540*/  FFMA R14, R27, R26, R15 ;  /* 0x0000001a1b0e7223 */ /* 0x000fe2000000000f */
[----:B------:R-:W-:Y:S06]  /*0550*/  @P0 BRA `(.L_x_2) ;  /* 0xfffffffc001c0947 */ /* 0x000fec000383ffff */
[----:B------:R-:W-:-:S07]  /*0560*/  MOV R11, R6 ;  /* 0x00000006000b7202 */ /* 0x000fce0000000f00 */
.L_x_1:
[----:B------:R-:W-:-:S13]  /*0570*/  ISETP.NE.AND P0, PT, R20, RZ, PT ;  /* 0x000000ff1400720c */ /* 0x000fda0003f05270 */
[----:B------:R-:W-:Y:S05]  /*0580*/  @!P0 BRA `(.L_x_3) ;  /* 0x0000000400388947 */ /* 0x000fea0003800000 */
[----:B------:R-:W-:Y:S02]  /*0590*/  IADD3 R2, PT, PT, R20, -0x1, RZ ;  /* 0xffffffff14027810 */ /* 0x000fe40007ffe0ff */
[----:B------:R-:W-:Y:S02]  /*05a0*/  ISETP.NE.AND P1, PT, R21, RZ, PT ;  /* 0x000000ff1500720c */ /* 0x000fe40003f25270 */
[----:B------:R-:W-:-:S13]  /*05b0*/  ISETP.GE.U32.AND P0, PT, R2, 0x7, PT ;  /* 0x000000070200780c */ /* 0x000fda0003f06070 */
[----:B------:R-:W-:Y:S05]  /*05c0*/  @!P0 BRA `(.L_x_4) ;  /* 0x00000000007c8947 */ /* 0x000fea0003800000 */
[----:B------:R-:W0:Y:S01]  /*05d0*/  LDC.64 R2, c[0x0][0x380] ;  /* 0x0000e000ff027b82 */ /* 0x000e220000000a00 */
[----:B------:R-:W-:Y:S02]  /*05e0*/  IADD3 R13, PT, PT, R11, UR5, RZ ;  /* 0x000000050b0d7c10 */ /* 0x000fe4000fffe0ff */
[----:B------:R-:W-:-:S05]  /*05f0*/  IADD3 R15, PT, PT, R10, R11, RZ ;  /* 0x0000000b0a0f7210 */ /* 0x000fca0007ffe0ff */
        /* <DEDUP_REMOVED lines=12> */
[----:B------:R-:W5:Y:S04]  /*06c0*/  LDG.E R22, desc[UR6][R4.64+0x10] ;  /* 0x0000100604167981 */ /* 0x000f68000c1e1900 */
[----:B------:R-:W5:Y:S04]  /*06d0*/  LDG.E R27, desc[UR6][R4.64+0x18] ;  /* 0x00001806041b7981 */ /* 0x000f68000c1e1900 */
[----:B------:R-:W5:Y:S04]  /*06e0*/  LDG.E R25, desc[UR6][R2.64+0x1c] ;  /* 0x00001c0602197981 */ /* 0x000f68000c1e1900 */
[----:B------:R-:W5:Y:S01]  /*06f0*/  LDG.E R26, desc[UR6][R4.64+0x1c] ;  /* 0x00001c06041a7981 */ /* 0x000f62000c1e1900 */
[----:B--2---:R-:W-:-:S03]  /*0700*/  FFMA R29, R23, R24, R14 ;  /* 0x00000018171d7223 */ /* 0x004fc6000000000e */
[----:B------:R-:W2:Y:S04]  /*0710*/  LDG.E R23, desc[UR6][R2.64+0x14] ;  /* 0x0000140602177981 */ /* 0x000ea8000c1e1900 */
[----:B------:R-:W2:Y:S04]  /*0720*/  LDG.E R24, desc[UR6][R4.64+0x14] ;  /* 0x0000140604187981 */ /* 0x000ea8000c1e1900 */
[----:B------:R-:W2:Y:S01]  /*0730*/  LDG.E R14, desc[UR6][R2.64+0x18] ;  /* 0x00001806020e7981 */ /* 0x000ea2000c1e1900 */
[----:B---3--:R-:W-:-:S04]  /*0740*/  FFMA R12, R12, R13, R29 ;  /* 0x0000000d0c0c7223 */ /* 0x008fc8000000001d */
[----:B----4-:R-:W-:-:S04]  /*0750*/  FFMA R12, R15, R16, R12 ;  /* 0x000000100f0c7223 */ /* 0x010fc8000000000c */
[----:B-----5:R-:W-:-:S04]  /*0760*/  FFMA R12, R17, R18, R12 ;  /* 0x00000012110c7223 */ /* 0x020fc8000000000c */
[----:B------:R-:W-:Y:S01]  /*0770*/  FFMA R12, R19, R22, R12 ;  /* 0x00000016130c7223 */ /* 0x000fe2000000000c */
[----:B------:R-:W-:-:S03]  /*0780*/  IADD3 R11, PT, PT, R11, 0x8, RZ ;  /* 0x000000080b0b7810 */ /* 0x000fc60007ffe0ff */
[----:B--2---:R-:W-:-:S04]  /*0790*/  FFMA R23, R23, R24, R12 ;  /* 0x0000001817177223 */ /* 0x004fc8000000000c */
[----:B------:R-:W-:-:S04]  /*07a0*/  FFMA R14, R14, R27, R23 ;  /* 0x0000001b0e0e7223 */ /* 0x000fc80000000017 */
[----:B------:R-:W-:-:S07]  /*07b0*/  FFMA R14, R25, R26, R14 ;  /* 0x0000001a190e7223 */ /* 0x000fce000000000e */
.L_x_4:
        /* <DEDUP_REMOVED lines=14> */
[----:B------:R-:W4:Y:S04]  /*08a0*/  LDG.E R15, desc[UR6][R4.64+0x4] ;  /* 0x00000406040f7981 */ /* 0x000f28000c1e1900 */
[----:B------:R-:W4:Y:S04]  /*08b0*/  LDG.E R16, desc[UR6][R2.64+0x4] ;  /* 0x0000040602107981 */ /* 0x000f28000c1e1900 */
[----:B------:R-:W3:Y:S04]  /*08c0*/  LDG.E R18, desc[UR6][R2.64+0x8] ;  /* 0x0000080602127981 */ /* 0x000ee8000c1e1900 */
[----:B------:R-:W5:Y:S04]  /*08d0*/  LDG.E R19, desc[UR6][R4.64+0xc] ;  /* 0x00000c0604137981 */ /* 0x000f68000c1e1900 */
[----:B------:R-:W5:Y:S01]  /*08e0*/  LDG.E R22, desc[UR6][R2.64+0xc] ;  /* 0x00000c0602167981 */ /* 0x000f62000c1e1900 */
[----:B------:R-:W-:Y:S01]  /*08f0*/  IADD3 R11, PT, PT, R11, 0x4, RZ ;  /* 0x000000040b0b7810 */ /* 0x000fe20007ffe0ff */
[----:B--2---:R-:W-:-:S04]  /*0900*/  FFMA R12, R13, R12, R14 ;  /* 0x0000000c0d0c7223 */ /* 0x004fc8000000000e */
[----:B----4-:R-:W-:-:S04]  /*0910*/  FFMA R12, R15, R16, R12 ;  /* 0x000000100f0c7223 */ /* 0x010fc8000000000c */
[----:B---3--:R-:W-:-:S04]  /*0920*/  FFMA R12, R17, R18, R12 ;  /* 0x00000012110c7223 */ /* 0x008fc8000000000c */
[----:B-----5:R-:W-:-:S07]  /*0930*/  FFMA R14, R19, R22, R12 ;  /* 0x00000016130e7223 */ /* 0x020fce000000000c */
.L_x_5:
[----:B------:R-:W-:Y:S05]  /*0940*/  @!P1 BRA `(.L_x_3) ;  /* 0x0000000000489947 */ /* 0x000fea0003800000 */
[----:B------:R-:W0:Y:S01]  /*0950*/  LDC.64 R4, c[0x0][0x380] ;  /* 0x0000e000ff047b82 */ /* 0x000e220000000a00 */
[----:B------:R-:W-:Y:S02]  /*0960*/  IADD3 R13, PT, PT, R11, UR5, RZ ;  /* 0x000000050b0d7c10 */ /* 0x000fe4000fffe0ff */
[----:B------:R-:W-:-:S05]  /*0970*/  IADD3 R11, PT, PT, R10, R11, RZ ;  /* 0x0000000b0a0b7210 */ /* 0x000fca0007ffe0ff */
[----:B------:R-:W1:Y:S01]  /*0980*/  LDC.64 R2, c[0x0][0x388] ;  /* 0x0000e200ff027b82 */ /* 0x000e620000000a00 */
[----:B0-----:R-:W-:-:S04]  /*0990*/  IMAD.WIDE R4, R13, 0x4, R4 ;  /* 0x000000040d047825 */ /* 0x001fc800078e0204 */
[----:B-1----:R-:W-:Y:S02]  /*09a0*/  IMAD.WIDE R2, R11, 0x4, R2 ;  /* 0x000000040b027825 */ /* 0x002fe400078e0202 */
[----:B------:R-:W2:Y:S04]  /*09b0*/  LDG.E R11, desc[UR6][R4.64] ;  /* 0x00000006040b7981 */ /* 0x000ea8000c1e1900 */
[----:B------:R-:W2:Y:S01]  /*09c0*/  LDG.E R10, desc[UR6][R2.64] ;  /* 0x00000006020a7981 */ /* 0x000ea2000c1e1900 */
[----:B------:R-:W-:Y:S01]  /*09d0*/  ISETP.NE.AND P0, PT, R8, 0x1, PT ;  /* 0x000000010800780c */ /* 0x000fe20003f05270 */
[----:B--2---:R-:W-:-:S12]  /*09e0*/  FFMA R14, R11, R10, R14 ;  /* 0x0000000a0b0e7223 */ /* 0x004fd8000000000e */
[----:B------:R-:W-:Y:S05]  /*09f0*/  @!P0 BRA `(.L_x_3) ;  /* 0x00000000001c8947 */ /* 0x000fea0003800000 */
[----:B------:R-:W-:Y:S01]  /*0a00*/  ISETP.NE.AND P0, PT, R8, 0x2, PT ;  /* 0x000000020800780c */ /* 0x000fe20003f05270 */
[----:B------:R-:W2:Y:S04]  /*0a10*/  LDG.E R11, desc[UR6][R4.64+0x4] ;  /* 0x00000406040b7981 */ /* 0x000ea8000c1e1900 */
[----:B------:R-:W2:Y:S08]  /*0a20*/  LDG.E R10, desc[UR6][R2.64+0x4] ;  /* 0x00000406020a7981 */ /* 0x000eb0000c1e1900 */
[----:B------:R-:W3:Y:S04]  /*0a30*/  @P0 LDG.E R13, desc[UR6][R4.64+0x8] ;  /* 0x00000806040d0981 */ /* 0x000ee8000c1e1900 */
[----:B------:R-:W3:Y:S01]  /*0a40*/  @P0 LDG.E R12, desc[UR6][R2.64+0x8] ;  /* 0x00000806020c0981 */ /* 0x000ee2000c1e1900 */
[----:B--2---:R-:W-:-:S04]  /*0a50*/  FFMA R14, R11, R10, R14 ;  /* 0x0000000a0b0e7223 */ /* 0x004fc8000000000e */
[----:B---3--:R-:W-:-:S07]  /*0a60*/  @P0 FFMA R14, R13, R12, R14 ;  /* 0x0000000c0d0e0223 */ /* 0x008fce000000000e */
.L_x_3:
[----:B------:R-:W-:Y:S05]  /*0a70*/  BRA.U UP1, `(.L_x_6) ;  /* 0xfffffff501a07547 */ /* 0x000fea000b83ffff */
.L_x_0:
[----:B------:R-:W0:Y:S01]  /*0a80*/  LDC.64 R2, c[0x0][0x390] ;  /* 0x0000e400ff027b82 */ /* 0x000e220000000a00 */
[----:B------:R-:W-:-:S04]  /*0a90*/  IMAD R7, R0, 0x1c, R7 ;  /* 0x0000001c00077824 */ /* 0x000fc800078e0207 */
[----:B0-----:R-:W-:-:S05]  /*0aa0*/  IMAD.WIDE.U32 R2, R7, 0x4, R2 ;  /* 0x0000000407027825 */ /* 0x001fca00078e0002 */
[----:B------:R-:W-:Y:S01]  /*0ab0*/  STG.E desc[UR6][R2.64], R14 ;  /* 0x0000000e02007986 */ /* 0x000fe2000c101906 */
[----:B------:R-:W-:Y:S05]  /*0ac0*/  EXIT ;  /* 0x000000000000794d */ /* 0x000fea0003800000 */
.L_x_7:
[----:B------:R-:W-:-:S00]  /*0ad0*/  BRA `(.L_x_7) ;  /* 0xfffffffc00fc7947 */ /* 0x000fc0000383ffff */
[----:B------:R-:W-:-:S00]  /*0ae0*/  NOP ;  /* 0x0000000000007918 */ /* 0x000fc00000000000 */
        /* <DEDUP_REMOVED lines=9> */
.L_x_8:


//--------------------- .nv.shared.reserved.0     --------------------------
	.section	.nv.shared.reserved.0,"aw",@nobits
	.weak		__nv_reservedSMEM_offset_0_alias
	.size		__nv_reservedSMEM_offset_0_alias, 0, 64
	.other		__nv_reservedSMEM_offset_0_alias,@"STO_CUDA_RESERVED_SHARED STV_DEFAULT"
__nv_reservedSMEM_offset_0_alias:
	.zero		0
	.zero		64


//--------------------- .nv.constant0._Z12cudaConvolvePfS_S_ii --------------------------
	.section	.nv.constant0._Z12cudaConvolvePfS_S_ii,"a",@progbits
	.sectionflags	@""
	.align	4
.nv.constant0._Z12cudaConvolvePfS_S_ii:
	.zero		928


//--------------------- SYMBOLS --------------------------

	.type		.nv.reservedSmem.offset0,@object
	.size		.nv.reservedSmem.offset0,0x4
